//
// Generated by NVIDIA NVVM Compiler
//
// Compiler Build ID: CL-36424714
// Cuda compilation tools, release 13.0, V13.0.88
// Based on NVVM 20.0.0
//

.version 9.0
.target sm_100
.address_size 64

	// .globl	transpose

.visible .entry transpose(
	.param .u64 .ptr .align 1 transpose_param_0,
	.param .u64 .ptr .align 1 transpose_param_1,
	.param .u32 transpose_param_2,
	.param .u32 transpose_param_3,
	.param .u32 transpose_param_4,
	.param .u32 transpose_param_5,
	.param .u32 transpose_param_6,
	.param .u32 transpose_param_7,
	.param .u32 transpose_param_8,
	.param .u32 transpose_param_9
)
{
	.local .align 16 .b8 	__local_depot0[32];
	.reg .b64 	%SP;
	.reg .b64 	%SPL;
	.reg .pred 	%p<2>;
	.reg .b32 	%r<39>;
	.reg .b32 	%f<2>;
	.reg .b64 	%rd<24>;

	mov.u64 	%SPL, __local_depot0;
	ld.param.u64 	%rd2, [transpose_param_0];
	ld.param.u64 	%rd3, [transpose_param_1];
	ld.param.u32 	%r10, [transpose_param_2];
	ld.param.u32 	%r11, [transpose_param_3];
	ld.param.u32 	%r12, [transpose_param_4];
	ld.param.u32 	%r5, [transpose_param_5];
	ld.param.u32 	%r6, [transpose_param_6];
	ld.param.u32 	%r7, [transpose_param_7];
	ld.param.u32 	%r8, [transpose_param_8];
	ld.param.u32 	%r9, [transpose_param_9];
	add.u64 	%rd1, %SPL, 0;
	mov.u32 	%r13, %ctaid.x;
	mov.u32 	%r14, %ntid.x;
	mov.u32 	%r15, %tid.x;
	mad.lo.s32 	%r16, %r13, %r14, %r15;
	mov.u32 	%r17, %ctaid.y;
	mov.u32 	%r18, %ntid.y;
	mov.u32 	%r19, %tid.y;
	mad.lo.s32 	%r20, %r17, %r18, %r19;
	st.local.v4.u32 	[%rd1], {%r10, %r11, %r12, %r5};
	mul.lo.s32 	%r21, %r11, %r20;
	mad.lo.s32 	%r1, %r21, %r10, %r16;
	mul.lo.s32 	%r22, %r12, %r11;
	mul.lo.s32 	%r23, %r22, %r5;
	div.s32 	%r2, %r1, %r23;
	mul.lo.s32 	%r24, %r5, %r12;
	div.s32 	%r25, %r1, %r24;
	rem.s32 	%r3, %r25, %r11;
	div.s32 	%r26, %r1, %r5;
	rem.s32 	%r4, %r26, %r12;
	mul.lo.s32 	%r27, %r23, %r10;
	setp.ge.s32 	%p1, %r1, %r27;
	@%p1 bra 	$L__BB0_2;
	add.u64 	%rd6, %SPL, 16;
	cvta.to.global.u64 	%rd7, %rd3;
	cvta.to.global.u64 	%rd8, %rd2;
	rem.s32 	%r28, %r1, %r5;
	st.local.v4.u32 	[%rd6], {%r2, %r3, %r4, %r28};
	mul.wide.s32 	%rd9, %r6, 4;
	add.s64 	%rd10, %rd6, %rd9;
	ld.local.u32 	%r29, [%rd10];
	mul.wide.s32 	%rd11, %r7, 4;
	add.s64 	%rd12, %rd6, %rd11;
	ld.local.u32 	%r30, [%rd12];
	mul.wide.s32 	%rd13, %r8, 4;
	add.s64 	%rd14, %rd6, %rd13;
	ld.local.u32 	%r31, [%rd14];
	mul.wide.s32 	%rd15, %r9, 4;
	add.s64 	%rd16, %rd6, %rd15;
	ld.local.u32 	%r32, [%rd16];
	add.s64 	%rd17, %rd1, %rd11;
	ld.local.u32 	%r33, [%rd17];
	add.s64 	%rd18, %rd1, %rd13;
	ld.local.u32 	%r34, [%rd18];
	add.s64 	%rd19, %rd1, %rd15;
	ld.local.u32 	%r35, [%rd19];
	mad.lo.s32 	%r36, %r33, %r29, %r30;
	mad.lo.s32 	%r37, %r36, %r34, %r31;
	mad.lo.s32 	%r38, %r37, %r35, %r32;
	mul.wide.s32 	%rd20, %r1, 4;
	add.s64 	%rd21, %rd7, %rd20;
	ld.global.f32 	%f1, [%rd21];
	mul.wide.s32 	%rd22, %r38, 4;
	add.s64 	%rd23, %rd8, %rd22;
	st.global.f32 	[%rd23], %f1;
$L__BB0_2:
	ret;

}


// ===== COMPILED SASS (sm_100) =====

	.target	sm_100

	.elftype	@"ET_EXEC"


//--------------------- .note.nv.tkinfo           --------------------------
	.section	.note.nv.tkinfo,"",@"SHT_NOTE"
	.sectionflags	@"SHF_NOTE_NV_TKINFO"
	.tkinfo
        /*0018*/ 	.word	0x00000002
        /*0030*/ 	.string	""
        /*0030*/ 	.string	"ptxas"
        /*0030*/ 	.string	"Cuda compilation tools, release 13.0, V13.0.88"
        /*0030*/ 	.string	"Build cuda_13.0.r13.0/compiler.36424714_0"
        /*0030*/ 	.string	"-arch sm_100 -m 64 "



//--------------------- .note.nv.cuinfo           --------------------------
	.section	.note.nv.cuinfo,"",@"SHT_NOTE"
	.sectionflags	@"SHF_NOTE_NV_CUINFO"
        /*0018*/ 	.short	0x0002
        /*001a*/ 	.short	0x0064
        /*001c*/ 	.short	0x0082
	.zero		2


//--------------------- .nv.info                  --------------------------
	.section	.nv.info,"",@"SHT_CUDA_INFO"
	.align	4


	//----- nvinfo : EIATTR_REGCOUNT
	.align		4
        /*0000*/ 	.byte	0x04, 0x2f
        /*0002*/ 	.short	(.L_1 - .L_0)
	.align		4
.L_0:
        /*0004*/ 	.word	index@(transpose)
        /*0008*/ 	.word	0x0000001e


	//----- nvinfo : EIATTR_FRAME_SIZE
	.align		4
.L_1:
        /*000c*/ 	.byte	0x04, 0x11
        /*000e*/ 	.short	(.L_3 - .L_2)
	.align		4
.L_2:
        /*0010*/ 	.word	index@(transpose)
        /*0014*/ 	.word	0x00000000


	//----- nvinfo : EIATTR_MIN_STACK_SIZE
	.align		4
.L_3:
        /*0018*/ 	.byte	0x04, 0x12
        /*001a*/ 	.short	(.L_5 - .L_4)
	.align		4
.L_4:
        /*001c*/ 	.word	index@(transpose)
        /*0020*/ 	.word	0x00000000
.L_5:


//--------------------- .nv.compat                --------------------------
	.section	.nv.compat,"",@"SHT_CUDA_COMPAT_INFO"
	.align	4
        /*0000*/ 	.byte	0x02, 0x09, 0x00, 0x00, 0x02, 0x02, 0x01, 0x00, 0x02, 0x05, 0x05, 0x00, 0x03, 0x07, 0x01, 0x01
        /*0010*/ 	.byte	0x02, 0x03, 0x00, 0x00, 0x02, 0x06, 0x01, 0x00, 0x04, 0x0b, 0x08, 0x00, 0x09, 0x00, 0x00, 0x00
        /*0020*/ 	.byte	0x00, 0x00, 0x00, 0x00


//--------------------- .nv.info.transpose        --------------------------
	.section	.nv.info.transpose,"",@"SHT_CUDA_INFO"
	.sectionflags	@""
	.align	4


	//----- nvinfo : EIATTR_CUDA_API_VERSION
	.align		4
        /*0000*/ 	.byte	0x04, 0x37
        /*0002*/ 	.short	(.L_7 - .L_6)
.L_6:
        /*0004*/ 	.word	0x00000082


	//----- nvinfo : EIATTR_KPARAM_INFO
	.align		4
.L_7:
        /*0008*/ 	.byte	0x04, 0x17
        /*000a*/ 	.short	(.L_9 - .L_8)
.L_8:
        /*000c*/ 	.word	0x00000000
        /*0010*/ 	.short	0x0009
        /*0012*/ 	.short	0x002c
        /*0014*/ 	.byte	0x00, 0xf0, 0x11, 0x00


	//----- nvinfo : EIATTR_KPARAM_INFO
	.align		4
.L_9:
        /*0018*/ 	.byte	0x04, 0x17
        /*001a*/ 	.short	(.L_11 - .L_10)
.L_10:
        /*001c*/ 	.word	0x00000000
        /*0020*/ 	.short	0x0008
        /*0022*/ 	.short	0x0028
        /*0024*/ 	.byte	0x00, 0xf0, 0x11, 0x00


	//----- nvinfo : EIATTR_KPARAM_INFO
	.align		4
.L_11:
        /*0028*/ 	.byte	0x04, 0x17
        /*002a*/ 	.short	(.L_13 - .L_12)
.L_12:
        /*002c*/ 	.word	0x00000000
        /*0030*/ 	.short	0x0007
        /*0032*/ 	.short	0x0024
        /*0034*/ 	.byte	0x00, 0xf0, 0x11, 0x00


	//----- nvinfo : EIATTR_KPARAM_INFO
	.align		4
.L_13:
        /*0038*/ 	.byte	0x04, 0x17
        /*003a*/ 	.short	(.L_15 - .L_14)
.L_14:
        /*003c*/ 	.word	0x00000000
        /*0040*/ 	.short	0x0006
        /*0042*/ 	.short	0x0020
        /*0044*/ 	.byte	0x00, 0xf0, 0x11, 0x00


	//----- nvinfo : EIATTR_KPARAM_INFO
	.align		4
.L_15:
        /*0048*/ 	.byte	0x04, 0x17
        /*004a*/ 	.short	(.L_17 - .L_16)
.L_16:
        /*004c*/ 	.word	0x00000000
        /*0050*/ 	.short	0x0005
        /*0052*/ 	.short	0x001c
        /*0054*/ 	.byte	0x00, 0xf0, 0x11, 0x00


	//----- nvinfo : EIATTR_KPARAM_INFO
	.align		4
.L_17:
        /*0058*/ 	.byte	0x04, 0x17
        /*005a*/ 	.short	(.L_19 - .L_18)
.L_18:
        /*005c*/ 	.word	0x00000000
        /*0060*/ 	.short	0x0004
        /*0062*/ 	.short	0x0018
        /*0064*/ 	.byte	0x00, 0xf0, 0x11, 0x00


	//----- nvinfo : EIATTR_KPARAM_INFO
	.align		4
.L_19:
        /*0068*/ 	.byte	0x04, 0x17
        /*006a*/ 	.short	(.L_21 - .L_20)
.L_20:
        /*006c*/ 	.word	0x00000000
        /*0070*/ 	.short	0x0003
        /*0072*/ 	.short	0x0014
        /*0074*/ 	.byte	0x00, 0xf0, 0x11, 0x00


	//----- nvinfo : EIATTR_KPARAM_INFO
	.align		4
.L_21:
        /*0078*/ 	.byte	0x04, 0x17
        /*007a*/ 	.short	(.L_23 - .L_22)
.L_22:
        /*007c*/ 	.word	0x00000000
        /*0080*/ 	.short	0x0002
        /*0082*/ 	.short	0x0010
        /*0084*/ 	.byte	0x00, 0xf0, 0x11, 0x00


	//----- nvinfo : EIATTR_KPARAM_INFO
	.align		4
.L_23:
        /*0088*/ 	.byte	0x04, 0x17
        /*008a*/ 	.short	(.L_25 - .L_24)
.L_24:
        /*008c*/ 	.word	0x00000000
        /*0090*/ 	.short	0x0001
        /*0092*/ 	.short	0x0008
        /*0094*/ 	.byte	0x00, 0xf5, 0x21, 0x00


	//----- nvinfo : EIATTR_KPARAM_INFO
	.align		4
.L_25:
        /*0098*/ 	.byte	0x04, 0x17
        /*009a*/ 	.short	(.L_27 - .L_26)
.L_26:
        /*009c*/ 	.word	0x00000000
        /*00a0*/ 	.short	0x0000
        /*00a2*/ 	.short	0x0000
        /*00a4*/ 	.byte	0x00, 0xf5, 0x21, 0x00


	//----- nvinfo : EIATTR_SPARSE_MMA_MASK
	.align		4
.L_27:
        /*00a8*/ 	.byte	0x03, 0x50
        /*00aa*/ 	.short	0x0000


	//----- nvinfo : EIATTR_MAXREG_COUNT
	.align		4
        /*00ac*/ 	.byte	0x03, 0x1b
        /*00ae*/ 	.short	0x00ff


	//----- nvinfo : EIATTR_MERCURY_ISA_VERSION
	.align		4
        /*00b0*/ 	.byte	0x03, 0x5f
        /*00b2*/ 	.short	0x0101


	//----- nvinfo : EIATTR_VRC_CTA_INIT_COUNT
	.align		4
        /*00b4*/ 	.byte	0x02, 0x4a
	.zero		1
	.zero		1


	//----- nvinfo : EIATTR_EXIT_INSTR_OFFSETS
	.align		4
        /*00b8*/ 	.byte	0x04, 0x1c
        /*00ba*/ 	.short	(.L_29 - .L_28)


	//   ....[0]....
.L_28:
        /*00bc*/ 	.word	0x00000460


	//   ....[1]....
        /*00c0*/ 	.word	0x00001010


	//----- nvinfo : EIATTR_CBANK_PARAM_SIZE
	.align		4
.L_29:
        /*00c4*/ 	.byte	0x03, 0x19
        /*00c6*/ 	.short	0x0030


	//----- nvinfo : EIATTR_PARAM_CBANK
	.align		4
        /*00c8*/ 	.byte	0x04, 0x0a
        /*00ca*/ 	.short	(.L_31 - .L_30)
	.align		4
.L_30:
        /*00cc*/ 	.word	index@(.nv.constant0.transpose)
        /*00d0*/ 	.short	0x0380
        /*00d2*/ 	.short	0x0030


	//----- nvinfo : EIATTR_SW_WAR
	.align		4
.L_31:
        /*00d4*/ 	.byte	0x04, 0x36
        /*00d6*/ 	.short	(.L_33 - .L_32)
.L_32:
        /*00d8*/ 	.word	0x00000008
.L_33:


//--------------------- .nv.callgraph             --------------------------
	.section	.nv.callgraph,"",@"SHT_CUDA_CALLGRAPH"
	.align	4
	.sectionentsize	8
	.align		4
        /*0000*/ 	.word	0x00000000
	.align		4
        /*0004*/ 	.word	0xffffffff
	.align		4
        /*0008*/ 	.word	0x00000000
	.align		4
        /*000c*/ 	.word	0xfffffffe
	.align		4
        /*0010*/ 	.word	0x00000000
	.align		4
        /*0014*/ 	.word	0xfffffffd
	.align		4
        /*0018*/ 	.word	0x00000000
	.align		4
        /*001c*/ 	.word	0xfffffffc


//--------------------- .text.transpose           --------------------------
	.section	.text.transpose,"ax",@progbits
	.align	128
        .global         transpose
        .type           transpose,@function
        .size           transpose,(.L_x_1 - transpose)
        .other          transpose,@"STO_CUDA_ENTRY STV_DEFAULT"
transpose:
.text.transpose:
[----:B------:R-:W-:Y:S08]  /*0000*/  LDC R1, c[0x0][0x37c] ;  /* 0x0000df00ff017b82 */ /* 0x000ff00000000800 */
[----:B------:R-:W0:Y:S01]  /*0010*/  LDC.64 R4, c[0x0][0x398] ;  /* 0x0000e600ff047b82 */ /* 0x000e220000000a00 */
[----:B------:R-:W1:Y:S01]  /*0020*/  S2R R17, SR_TID.Y ;  /* 0x0000000000117919 */ /* 0x000e620000002200 */
[----:B------:R-:W2:Y:S06]  /*0030*/  S2R R12, SR_TID.X ;  /* 0x00000000000c7919 */ /* 0x000eac0000002100 */
[----:B------:R-:W3:Y:S08]  /*0040*/  LDC.64 R2, c[0x0][0x390] ;  /* 0x0000e400ff027b82 */ /* 0x000ef00000000a00 */
[----:B------:R-:W2:Y:S01]  /*0050*/  LDC R21, c[0x0][0x360] ;  /* 0x0000d800ff157b82 */ /* 0x000ea20000000800 */
[-C--:B0-----:R-:W-:Y:S01]  /*0060*/  IABS R14, R5.reuse ;  /* 0x00000005000e7213 */ /* 0x081fe20000000000 */
[----:B------:R-:W-:Y:S01]  /*0070*/  IMAD R15, R4, R5, RZ ;  /* 0x00000005040f7224 */ /* 0x000fe200078e02ff */
[----:B------:R-:W-:-:S05]  /*0080*/  IABS R10, R4 ;  /* 0x00000004000a7213 */ /* 0x000fca0000000000 */
[----:B------:R-:W1:Y:S01]  /*0090*/  S2UR UR5, SR_CTAID.Y ;  /* 0x00000000000579c3 */ /* 0x000e620000002600 */
[----:B------:R-:W0:Y:S01]  /*00a0*/  I2F.RP R9, R14 ;  /* 0x0000000e00097306 */ /* 0x000e220000209400 */
[----:B------:R-:W-:Y:S01]  /*00b0*/  IABS R16, R15 ;  /* 0x0000000f00107213 */ /* 0x000fe20000000000 */
[----:B---3--:R-:W-:Y:S01]  /*00c0*/  IMAD R0, R3, R4, RZ ;  /* 0x0000000403007224 */ /* 0x008fe200078e02ff */
[----:B------:R-:W-:-:S04]  /*00d0*/  IABS R11, R3 ;  /* 0x00000003000b7213 */ /* 0x000fc80000000000 */
[----:B------:R-:W1:Y:S01]  /*00e0*/  LDC R18, c[0x0][0x364] ;  /* 0x0000d900ff127b82 */ /* 0x000e620000000800 */
[----:B------:R-:W3:Y:S01]  /*00f0*/  I2F.RP R7, R16 ;  /* 0x0000001000077306 */ /* 0x000ee20000209400 */
[----:B------:R-:W-:-:S05]  /*0100*/  IMAD R13, R0, R5, RZ ;  /* 0x00000005000d7224 */ /* 0x000fca00078e02ff */
[----:B------:R-:W-:Y:S01]  /*0110*/  IABS R0, R13 ;  /* 0x0000000d00007213 */ /* 0x000fe20000000000 */
[----:B------:R-:W2:Y:S01]  /*0120*/  S2UR UR4, SR_CTAID.X ;  /* 0x00000000000479c3 */ /* 0x000ea20000002500 */
[----:B0-----:R-:W0:Y:S08]  /*0130*/  MUFU.RCP R9, R9 ;  /* 0x0000000900097308 */ /* 0x001e300000001000 */
[----:B------:R-:W4:Y:S01]  /*0140*/  I2F.RP R20, R10 ;  /* 0x0000000a00147306 */ /* 0x000f220000209400 */
[----:B-1----:R-:W-:-:S07]  /*0150*/  IMAD R18, R18, UR5, R17 ;  /* 0x0000000512127c24 */ /* 0x002fce000f8e0211 */
[----:B---3--:R-:W1:Y:S01]  /*0160*/  MUFU.RCP R7, R7 ;  /* 0x0000000700077308 */ /* 0x008e620000001000 */
[----:B0-----:R-:W-:Y:S02]  /*0170*/  VIADD R19, R9, 0xffffffe ;  /* 0x0ffffffe09137836 */ /* 0x001fe40000000000 */
[----:B--2---:R-:W-:-:S05]  /*0180*/  IMAD R21, R21, UR4, R12 ;  /* 0x0000000415157c24 */ /* 0x004fca000f8e020c */
[----:B------:R-:W0:Y:S01]  /*0190*/  F2I.FTZ.U32.TRUNC.NTZ R19, R19 ;  /* 0x0000001300137305 */ /* 0x000e22000021f000 */
[----:B------:R-:W-:Y:S02]  /*01a0*/  IMAD R12, R18, R3, RZ ;  /* 0x00000003120c7224 */ /* 0x000fe400078e02ff */
[----:B------:R-:W-:Y:S02]  /*01b0*/  IMAD.MOV.U32 R18, RZ, RZ, RZ ;  /* 0x000000ffff127224 */ /* 0x000fe400078e00ff */
[----:B------:R-:W-:Y:S01]  /*01c0*/  IMAD R12, R12, R2, R21 ;  /* 0x000000020c0c7224 */ /* 0x000fe200078e0215 */
[----:B------:R-:W-:Y:S02]  /*01d0*/  IABS R21, R15 ;  /* 0x0000000f00157213 */ /* 0x000fe40000000000 */
[----:B----4-:R-:W2:Y:S01]  /*01e0*/  MUFU.RCP R20, R20 ;  /* 0x0000001400147308 */ /* 0x010ea20000001000 */
[----:B-1----:R-:W-:Y:S02]  /*01f0*/  VIADD R7, R7, 0xffffffe ;  /* 0x0ffffffe07077836 */ /* 0x002fe40000000000 */
[----:B0-----:R-:W-:-:S05]  /*0200*/  IMAD.MOV R23, RZ, RZ, -R19 ;  /* 0x000000ffff177224 */ /* 0x001fca00078e0a13 */
[----:B------:R-:W0:Y:S01]  /*0210*/  I2F.RP R6, R11 ;  /* 0x0000000b00067306 */ /* 0x000e220000209400 */
[----:B------:R-:W-:-:S04]  /*0220*/  IMAD R17, R23, R14, RZ ;  /* 0x0000000e17117224 */ /* 0x000fc800078e02ff */
[----:B------:R-:W-:-:S03]  /*0230*/  IMAD.HI.U32 R18, R19, R17, R18 ;  /* 0x0000001113127227 */ /* 0x000fc600078e0012 */
[----:B------:R-:W-:Y:S01]  /*0240*/  I2F.RP R8, R0 ;  /* 0x0000000000087306 */ /* 0x000fe20000209400 */
[----:B--2---:R-:W-:-:S07]  /*0250*/  VIADD R20, R20, 0xffffffe ;  /* 0x0ffffffe14147836 */ /* 0x004fce0000000000 */
[----:B------:R-:W1:Y:S08]  /*0260*/  F2I.FTZ.U32.TRUNC.NTZ R7, R7 ;  /* 0x0000000700077305 */ /* 0x000e70000021f000 */
[----:B0-----:R-:W0:Y:S01]  /*0270*/  MUFU.RCP R6, R6 ;  /* 0x0000000600067308 */ /* 0x001e220000001000 */
[----:B-1----:R-:W-:-:S07]  /*0280*/  IMAD.MOV R22, RZ, RZ, -R7 ;  /* 0x000000ffff167224 */ /* 0x002fce00078e0a07 */
[----:B------:R1:W2:Y:S01]  /*0290*/  MUFU.RCP R17, R8 ;  /* 0x0000000800117308 */ /* 0x0002a20000001000 */
[----:B------:R-:W-:Y:S01]  /*02a0*/  MOV R19, R22 ;  /* 0x0000001600137202 */ /* 0x000fe20000000f00 */
[----:B------:R-:W-:Y:S02]  /*02b0*/  IMAD.MOV R22, RZ, RZ, -R21 ;  /* 0x000000ffff167224 */ /* 0x000fe400078e0a15 */
[----:B------:R-:W-:-:S04]  /*02c0*/  IMAD R21, R13, R2, RZ ;  /* 0x000000020d157224 */ /* 0x000fc800078e02ff */
[----:B------:R0:W3:Y:S01]  /*02d0*/  F2I.FTZ.U32.TRUNC.NTZ R9, R20 ;  /* 0x0000001400097305 */ /* 0x0000e2000021f000 */
[----:B------:R-:W-:Y:S02]  /*02e0*/  IMAD R19, R19, R16, RZ ;  /* 0x0000001013137224 */ /* 0x000fe400078e02ff */
[----:B-1----:R-:W-:Y:S01]  /*02f0*/  IMAD.MOV.U32 R8, RZ, RZ, RZ ;  /* 0x000000ffff087224 */ /* 0x002fe200078e00ff */
[----:B------:R-:W-:Y:S01]  /*0300*/  ISETP.GE.AND P0, PT, R12, R21, PT ;  /* 0x000000150c00720c */ /* 0x000fe20003f06270 */
[----:B0-----:R-:W-:Y:S02]  /*0310*/  VIADD R20, R6, 0xffffffe ;  /* 0x0ffffffe06147836 */ /* 0x001fe40000000000 */
[----:B------:R-:W-:Y:S02]  /*0320*/  IMAD.MOV.U32 R6, RZ, RZ, RZ ;  /* 0x000000ffff067224 */ /* 0x000fe400078e00ff */
[----:B--2---:R-:W-:Y:S02]  /*0330*/  VIADD R17, R17, 0xffffffe ;  /* 0x0ffffffe11117836 */ /* 0x004fe40000000000 */
[----:B---3--:R-:W-:-:S02]  /*0340*/  IMAD.MOV R23, RZ, RZ, -R9 ;  /* 0x000000ffff177224 */ /* 0x008fc400078e0a09 */
[----:B------:R-:W-:Y:S01]  /*0350*/  IMAD.HI.U32 R6, R7, R19, R6 ;  /* 0x0000001307067227 */ /* 0x000fe200078e0006 */
[----:B------:R-:W-:Y:S01]  /*0360*/  IABS R19, R12 ;  /* 0x0000000c00137213 */ /* 0x000fe20000000000 */
[----:B------:R0:W1:Y:S02]  /*0370*/  F2I.FTZ.U32.TRUNC.NTZ R7, R20 ;  /* 0x0000001400077305 */ /* 0x000064000021f000 */
[----:B------:R-:W-:-:S04]  /*0380*/  IMAD R23, R23, R10, RZ ;  /* 0x0000000a17177224 */ /* 0x000fc800078e02ff */
[----:B------:R-:W-:Y:S01]  /*0390*/  IMAD.HI.U32 R2, R9, R23, R8 ;  /* 0x0000001709027227 */ /* 0x000fe200078e0008 */
[----:B------:R-:W-:Y:S01]  /*03a0*/  MOV R23, R22 ;  /* 0x0000001600177202 */ /* 0x000fe20000000f00 */
[----:B------:R-:W2:Y:S01]  /*03b0*/  F2I.FTZ.U32.TRUNC.NTZ R17, R17 ;  /* 0x0000001100117305 */ /* 0x000ea2000021f000 */
[----:B------:R-:W-:Y:S01]  /*03c0*/  LOP3.LUT R8, R12, R15, RZ, 0x3c, !PT ;  /* 0x0000000f0c087212 */ /* 0x000fe200078e3cff */
[----:B------:R-:W-:-:S03]  /*03d0*/  IMAD.HI.U32 R22, R6, R19, RZ ;  /* 0x0000001306167227 */ /* 0x000fc600078e00ff */
[----:B------:R-:W-:Y:S01]  /*03e0*/  ISETP.GE.AND P2, PT, R8, RZ, PT ;  /* 0x000000ff0800720c */ /* 0x000fe20003f46270 */
[----:B0-----:R-:W-:Y:S01]  /*03f0*/  IMAD.HI.U32 R20, R18, R19, RZ ;  /* 0x0000001312147227 */ /* 0x001fe200078e00ff */
[----:B------:R-:W-:-:S03]  /*0400*/  LOP3.LUT R18, R12, R5, RZ, 0x3c, !PT ;  /* 0x000000050c127212 */ /* 0x000fc600078e3cff */
[----:B------:R-:W-:Y:S02]  /*0410*/  IMAD R23, R22, R23, R19 ;  /* 0x0000001716177224 */ /* 0x000fe400078e0213 */
[----:B------:R-:W-:Y:S02]  /*0420*/  IMAD.MOV R21, RZ, RZ, -R20 ;  /* 0x000000ffff157224 */ /* 0x000fe400078e0a14 */
[----:B-1----:R-:W-:Y:S01]  /*0430*/  IMAD.MOV R24, RZ, RZ, -R7 ;  /* 0x000000ffff187224 */ /* 0x002fe200078e0a07 */
[----:B------:R-:W-:Y:S01]  /*0440*/  ISETP.GT.U32.AND P3, PT, R16, R23, PT ;  /* 0x000000171000720c */ /* 0x000fe20003f64070 */
[----:B------:R-:W-:Y:S01]  /*0450*/  IMAD R21, R14, R21, R19 ;  /* 0x000000150e157224 */ /* 0x000fe200078e0213 */
[----:B--2---:R-:W-:Y:S11]  /*0460*/  @P0 EXIT ;  /* 0x000000000000094d */ /* 0x004ff60003800000 */
[----:B------:R-:W-:Y:S01]  /*0470*/  @!P3 IMAD.IADD R23, R23, 0x1, -R16 ;  /* 0x000000011717b824 */ /* 0x000fe200078e0a10 */
[----:B------:R-:W-:Y:S01]  /*0480*/  ISETP.GT.U32.AND P4, PT, R14, R21, PT ;  /* 0x000000150e00720c */ /* 0x000fe20003f84070 */
[----:B------:R-:W0:Y:S01]  /*0490*/  LDC.64 R8, c[0x0][0x3a0] ;  /* 0x0000e800ff087b82 */ /* 0x000e220000000a00 */
[----:B------:R-:W-:Y:S02]  /*04a0*/  IMAD.MOV R27, RZ, RZ, -R17 ;  /* 0x000000ffff1b7224 */ /* 0x000fe400078e0a11 */
[----:B------:R-:W-:Y:S01]  /*04b0*/  HFMA2 R6, -RZ, RZ, 0, 0 ;  /* 0x00000000ff067431 */ /* 0x000fe200000001ff */
[----:B------:R-:W-:Y:S01]  /*04c0*/  ISETP.GE.U32.AND P5, PT, R23, R16, PT ;  /* 0x000000101700720c */ /* 0x000fe20003fa6070 */
[----:B------:R-:W-:Y:S01]  /*04d0*/  IMAD.MOV.U32 R16, RZ, RZ, RZ ;  /* 0x000000ffff107224 */ /* 0x000fe200078e00ff */
[----:B------:R-:W-:Y:S01]  /*04e0*/  ISETP.NE.AND P1, PT, R15, RZ, PT ;  /* 0x000000ff0f00720c */ /* 0x000fe20003f25270 */
[----:B------:R-:W-:Y:S01]  /*04f0*/  IMAD R23, R27, R0, RZ ;  /* 0x000000001b177224 */ /* 0x000fe200078e02ff */
[----:B------:R-:W-:Y:S01]  /*0500*/  ISETP.GE.AND P0, PT, R18, RZ, PT ;  /* 0x000000ff1200720c */ /* 0x000fe20003f06270 */
[----:B------:R-:W-:Y:S01]  /*0510*/  @!P3 VIADD R22, R22, 0x1 ;  /* 0x000000011616b836 */ /* 0x000fe20000000000 */
[----:B------:R-:W1:Y:S01]  /*0520*/  LDCU.64 UR4, c[0x0][0x358] ;  /* 0x00006b00ff0477ac */ /* 0x000e620008000a00 */
[----:B------:R-:W-:Y:S01]  /*0530*/  IMAD R25, R24, R11, RZ ;  /* 0x0000000b18197224 */ /* 0x000fe200078e02ff */
[----:B------:R-:W-:Y:S01]  /*0540*/  IABS R24, R13 ;  /* 0x0000000d00187213 */ /* 0x000fe20000000000 */
[----:B------:R-:W-:-:S02]  /*0550*/  @!P4 IMAD.IADD R21, R21, 0x1, -R14 ;  /* 0x000000011515c824 */ /* 0x000fc400078e0a0e */
[----:B------:R-:W-:Y:S02]  /*0560*/  IMAD.HI.U32 R16, R17, R23, R16 ;  /* 0x0000001711107227 */ /* 0x000fe400078e0010 */
[----:B------:R-:W-:Y:S02]  /*0570*/  @P5 IADD3 R22, PT, PT, R22, 0x1, RZ ;  /* 0x0000000116165810 */ /* 0x000fe40007ffe0ff */
[----:B------:R-:W-:Y:S01]  /*0580*/  ISETP.GE.U32.AND P3, PT, R21, R14, PT ;  /* 0x0000000e1500720c */ /* 0x000fe20003f66070 */
[----:B------:R-:W-:Y:S01]  /*0590*/  IMAD.HI.U32 R18, R7, R25, R6 ;  /* 0x0000001907127227 */ /* 0x000fe200078e0006 */
[----:B------:R-:W-:-:S03]  /*05a0*/  ISETP.GT.U32.AND P5, PT, R14, R21, PT ;  /* 0x000000150e00720c */ /* 0x000fc60003fa4070 */
[----:B------:R-:W-:Y:S01]  /*05b0*/  IMAD.MOV.U32 R17, RZ, RZ, 0x10 ;  /* 0x00000010ff117424 */ /* 0x000fe200078e00ff */
[----:B0-----:R-:W-:Y:S01]  /*05c0*/  SHF.L.U32 R9, R9, 0x2, RZ ;  /* 0x0000000209097819 */ /* 0x001fe200000006ff */
[----:B------:R-:W-:Y:S02]  /*05d0*/  IMAD.MOV R7, RZ, RZ, -R24 ;  /* 0x000000ffff077224 */ /* 0x000fe400078e0a18 */
[----:B------:R-:W-:Y:S01]  /*05e0*/  IMAD.HI.U32 R16, R16, R19, RZ ;  /* 0x0000001310107227 */ /* 0x000fe200078e00ff */
[----:B------:R-:W-:-:S03]  /*05f0*/  ISETP.EQ.AND P6, PT, R9, -0x10, PT ;  /* 0xfffffff00900780c */ /* 0x000fc60003fc2270 */
[----:B------:R-:W-:Y:S02]  /*0600*/  IMAD.IADD R6, R21, 0x1, -R14 ;  /* 0x0000000115067824 */ /* 0x000fe400078e0a0e */
[----:B------:R-:W-:Y:S01]  /*0610*/  IMAD.MOV.U32 R14, RZ, RZ, R22 ;  /* 0x000000ffff0e7224 */ /* 0x000fe200078e0016 */
[----:B------:R-:W-:Y:S01]  /*0620*/  LOP3.LUT R22, RZ, R5, RZ, 0x33, !PT ;  /* 0x00000005ff167212 */ /* 0x000fe200078e33ff */
[----:B------:R-:W-:Y:S01]  /*0630*/  IMAD R8, R8, 0x4, R17 ;  /* 0x0000000408087824 */ /* 0x000fe200078e0211 */
[----:B------:R-:W-:Y:S01]  /*0640*/  SEL R21, R6, R21, !P5 ;  /* 0x0000001506157207 */ /* 0x000fe20006800000 */
[----:B------:R-:W-:Y:S01]  /*0650*/  IMAD R19, R16, R7, R19 ;  /* 0x0000000710137224 */ /* 0x000fe200078e0213 */
[----:B------:R-:W-:Y:S01]  /*0660*/  ISETP.GE.AND P5, PT, R12, RZ, PT ;  /* 0x000000ff0c00720c */ /* 0x000fe20003fa6270 */
[----:B------:R-:W-:Y:S01]  /*0670*/  @!P2 IMAD.MOV R14, RZ, RZ, -R14 ;  /* 0x000000ffff0ea224 */ /* 0x000fe200078e0a0e */
[----:B------:R-:W-:Y:S01]  /*0680*/  @!P1 LOP3.LUT R14, RZ, R15, RZ, 0x33, !PT ;  /* 0x0000000fff0e9212 */ /* 0x000fe200078e33ff */
[----:B------:R-:W-:Y:S01]  /*0690*/  @!P4 VIADD R20, R20, 0x1 ;  /* 0x000000011414c836 */ /* 0x000fe20000000000 */
[----:B------:R-:W-:Y:S01]  /*06a0*/  ISETP.EQ.AND P4, PT, R8, RZ, PT ;  /* 0x000000ff0800720c */ /* 0x000fe20003f82270 */
[----:B------:R-:W0:Y:S01]  /*06b0*/  LDC.64 R6, c[0x0][0x388] ;  /* 0x0000e200ff067b82 */ /* 0x000e220000000a00 */
[----:B------:R-:W-:Y:S01]  /*06c0*/  ISETP.GT.U32.AND P1, PT, R0, R19, PT ;  /* 0x000000130000720c */ /* 0x000fe20003f24070 */
[----:B------:R-:W-:Y:S01]  /*06d0*/  @P3 VIADD R20, R20, 0x1 ;  /* 0x0000000114143836 */ /* 0x000fe20000000000 */
[----:B------:R-:W-:-:S02]  /*06e0*/  IABS R23, R14 ;  /* 0x0000000e00177213 */ /* 0x000fc40000000000 */
[----:B------:R-:W-:Y:S01]  /*06f0*/  ISETP.NE.AND P2, PT, R5, RZ, PT ;  /* 0x000000ff0500720c */ /* 0x000fe20003f45270 */
[----:B------:R-:W-:Y:S01]  /*0700*/  @!P0 IMAD.MOV R20, RZ, RZ, -R20 ;  /* 0x000000ffff148224 */ /* 0x000fe200078e0a14 */
[----:B------:R-:W-:Y:S01]  /*0710*/  ISETP.EQ.AND P3, PT, R9, RZ, PT ;  /* 0x000000ff0900720c */ /* 0x000fe20003f62270 */
[----:B------:R-:W-:Y:S02]  /*0720*/  IMAD.HI.U32 R17, R18, R23, RZ ;  /* 0x0000001712117227 */ /* 0x000fe400078e00ff */
[----:B------:R-:W2:Y:S01]  /*0730*/  @P6 LDC R18, c[0x0][0x390] ;  /* 0x0000e400ff126b82 */ /* 0x000ea20000000800 */
[----:B------:R-:W-:Y:S01]  /*0740*/  SEL R15, R22, R20, !P2 ;  /* 0x00000014160f7207 */ /* 0x000fe20005000000 */
[----:B------:R-:W-:Y:S02]  /*0750*/  IMAD.MOV R20, RZ, RZ, -R17 ;  /* 0x000000ffff147224 */ /* 0x000fe400078e0a11 */
[----:B------:R-:W-:Y:S01]  /*0760*/  @!P1 IMAD.IADD R19, R19, 0x1, -R0 ;  /* 0x0000000113139824 */ /* 0x000fe200078e0a00 */
[----:B------:R-:W-:Y:S01]  /*0770*/  IABS R25, R15 ;  /* 0x0000000f00197213 */ /* 0x000fe20000000000 */
[----:B------:R-:W-:-:S02]  /*0780*/  IMAD R20, R11, R20, R23 ;  /* 0x000000140b147224 */ /* 0x000fc400078e0217 */
[----:B------:R-:W3:Y:S01]  /*0790*/  @P4 LDC R5, c[0x0][0x390] ;  /* 0x0000e400ff054b82 */ /* 0x000ee20000000800 */
[----:B------:R-:W-:Y:S01]  /*07a0*/  @!P5 IMAD.MOV R21, RZ, RZ, -R21 ;  /* 0x000000ffff15d224 */ /* 0x000fe200078e0a15 */
[----:B------:R-:W-:Y:S01]  /*07b0*/  ISETP.GE.U32.AND P6, PT, R19, R0, PT ;  /* 0x000000001300720c */ /* 0x000fe20003fc6070 */
[----:B------:R-:W-:Y:S01]  /*07c0*/  IMAD.HI.U32 R17, R2, R25, RZ ;  /* 0x0000001902117227 */ /* 0x000fe200078e00ff */
[----:B------:R-:W-:Y:S02]  /*07d0*/  LOP3.LUT R19, R12, R13, RZ, 0x3c, !PT ;  /* 0x0000000d0c137212 */ /* 0x000fe400078e3cff */
[----:B------:R-:W-:Y:S01]  /*07e0*/  ISETP.GT.U32.AND P0, PT, R11, R20, PT ;  /* 0x000000140b00720c */ /* 0x000fe20003f04070 */
[----:B------:R-:W-:Y:S01]  /*07f0*/  @!P1 VIADD R16, R16, 0x1 ;  /* 0x0000000110109836 */ /* 0x000fe20000000000 */
[----:B------:R-:W-:Y:S01]  /*0800*/  SEL R0, R22, R21, !P2 ;  /* 0x0000001516007207 */ /* 0x000fe20005000000 */
[----:B------:R-:W4:Y:S01]  /*0810*/  @P3 LDC R2, c[0x0][0x390] ;  /* 0x0000e400ff023b82 */ /* 0x000f220000000800 */
[----:B------:R-:W-:Y:S01]  /*0820*/  ISETP.EQ.AND P2, PT, R9, -0xc, PT ;  /* 0xfffffff40900780c */ /* 0x000fe20003f42270 */
[----:B0-----:R-:W-:Y:S01]  /*0830*/  IMAD.WIDE R6, R12, 0x4, R6 ;  /* 0x000000040c067825 */ /* 0x001fe200078e0206 */
[----:B------:R-:W-:-:S02]  /*0840*/  ISETP.EQ.AND P4, PT, R8, 0x4, PT ;  /* 0x000000040800780c */ /* 0x000fc40003f82270 */
[----:B------:R-:W-:Y:S01]  /*0850*/  ISETP.GE.AND P5, PT, R19, RZ, PT ;  /* 0x000000ff1300720c */ /* 0x000fe20003fa6270 */
[----:B------:R-:W-:Y:S01]  /*0860*/  @P6 VIADD R16, R16, 0x1 ;  /* 0x0000000110106836 */ /* 0x000fe20000000000 */
[----:B------:R-:W-:Y:S01]  /*0870*/  IADD3 R17, PT, PT, -R17, RZ, RZ ;  /* 0x000000ff11117210 */ /* 0x000fe20007ffe1ff */
[----:B-1----:R0:W5:Y:S01]  /*0880*/  LDG.E R6, desc[UR4][R6.64] ;  /* 0x0000000406067981 */ /* 0x002162000c1e1900 */
[----:B------:R-:W-:Y:S01]  /*0890*/  ISETP.NE.AND P1, PT, R13, RZ, PT ;  /* 0x000000ff0d00720c */ /* 0x000fe20003f25270 */
[----:B------:R-:W-:Y:S01]  /*08a0*/  @!P0 IMAD.IADD R20, R20, 0x1, -R11 ;  /* 0x0000000114148824 */ /* 0x000fe200078e0a0b */
[----:B------:R-:W-:Y:S01]  /*08b0*/  ISETP.EQ.AND P0, PT, R8, 0x8, PT ;  /* 0x000000080800780c */ /* 0x000fe20003f02270 */
[C---:B------:R-:W-:Y:S02]  /*08c0*/  IMAD R17, R10.reuse, R17, R25 ;  /* 0x000000110a117224 */ /* 0x040fe400078e0219 */
[----:B--2---:R-:W1:Y:S03]  /*08d0*/  @P2 LDC R18, c[0x0][0x394] ;  /* 0x0000e500ff122b82 */ /* 0x004e660000000800 */
[----:B------:R-:W-:Y:S01]  /*08e0*/  ISETP.GT.U32.AND P2, PT, R10, R17, PT ;  /* 0x000000110a00720c */ /* 0x000fe20003f44070 */
[----:B------:R-:W-:Y:S01]  /*08f0*/  @!P5 IMAD.MOV R16, RZ, RZ, -R16 ;  /* 0x000000ffff10d224 */ /* 0x000fe200078e0a10 */
[----:B------:R-:W-:-:S03]  /*0900*/  ISETP.GT.U32.AND P5, PT, R11, R20, PT ;  /* 0x000000140b00720c */ /* 0x000fc60003fa4070 */
[----:B---3--:R-:W2:Y:S01]  /*0910*/  @P4 LDC R5, c[0x0][0x394] ;  /* 0x0000e500ff054b82 */ /* 0x008ea20000000800 */
[C---:B------:R-:W-:Y:S02]  /*0920*/  ISETP.EQ.AND P4, PT, R9.reuse, 0x4, PT ;  /* 0x000000040900780c */ /* 0x040fe40003f82270 */
[----:B------:R-:W-:Y:S02]  /*0930*/  @!P1 LOP3.LUT R16, RZ, R13, RZ, 0x33, !PT ;  /* 0x0000000dff109212 */ /* 0x000fe400078e33ff */
[----:B------:R-:W-:-:S03]  /*0940*/  ISETP.EQ.AND P1, PT, R9, -0x8, PT ;  /* 0xfffffff80900780c */ /* 0x000fc60003f22270 */
[----:B------:R-:W-:Y:S01]  /*0950*/  @!P2 IMAD.IADD R17, R17, 0x1, -R10 ;  /* 0x000000011111a824 */ /* 0x000fe200078e0a0a */
[----:B------:R-:W-:Y:S01]  /*0960*/  ISETP.GE.AND P2, PT, R14, RZ, PT ;  /* 0x000000ff0e00720c */ /* 0x000fe20003f46270 */
[----:B------:R-:W3:Y:S01]  /*0970*/  LDC.64 R12, c[0x0][0x3a8] ;  /* 0x0000ea00ff0c7b82 */ /* 0x000ee20000000a00 */
[----:B------:R-:W-:Y:S02]  /*0980*/  @!P5 IADD3 R20, PT, PT, R20, -R11, RZ ;  /* 0x8000000b1414d210 */ /* 0x000fe40007ffe0ff */
[----:B------:R-:W-:-:S05]  /*0990*/  ISETP.NE.AND P5, PT, R3, RZ, PT ;  /* 0x000000ff0300720c */ /* 0x000fca0003fa5270 */
[----:B----4-:R-:W4:Y:S01]  /*09a0*/  @P4 LDC R2, c[0x0][0x394] ;  /* 0x0000e500ff024b82 */ /* 0x010f220000000800 */
[----:B------:R-:W-:-:S03]  /*09b0*/  ISETP.GT.U32.AND P6, PT, R10, R17, PT ;  /* 0x000000110a00720c */ /* 0x000fc60003fc4070 */
[----:B------:R-:W-:-:S04]  /*09c0*/  @!P2 IMAD.MOV R20, RZ, RZ, -R20 ;  /* 0x000000ffff14a224 */ /* 0x000fc800078e0a14 */
[----:B--2---:R-:W2:Y:S01]  /*09d0*/  @P0 LDC R5, c[0x0][0x398] ;  /* 0x0000e600ff050b82 */ /* 0x004ea20000000800 */
[----:B------:R-:W-:Y:S02]  /*09e0*/  ISETP.EQ.AND P0, PT, R9, 0x8, PT ;  /* 0x000000080900780c */ /* 0x000fe40003f02270 */
[----:B------:R-:W-:Y:S02]  /*09f0*/  @!P5 LOP3.LUT R20, RZ, R3, RZ, 0x33, !PT ;  /* 0x00000003ff14d212 */ /* 0x000fe400078e33ff */
[----:B------:R-:W-:-:S03]  /*0a00*/  ISETP.GE.AND P5, PT, R15, RZ, PT ;  /* 0x000000ff0f00720c */ /* 0x000fc60003fa6270 */
[----:B-1----:R-:W1:Y:S01]  /*0a10*/  @P1 LDC R18, c[0x0][0x398] ;  /* 0x0000e600ff121b82 */ /* 0x002e620000000800 */
[----:B------:R-:W-:Y:S01]  /*0a20*/  ISETP.EQ.AND P1, PT, R8, 0xc, PT ;  /* 0x0000000c0800780c */ /* 0x000fe20003f22270 */
[----:B------:R-:W-:Y:S01]  /*0a30*/  @!P6 IMAD.IADD R17, R17, 0x1, -R10 ;  /* 0x000000011111e824 */ /* 0x000fe200078e0a0a */
[----:B------:R-:W-:Y:S01]  /*0a40*/  ISETP.EQ.AND P2, PT, R9, -0x4, PT ;  /* 0xfffffffc0900780c */ /* 0x000fe20003f42270 */
[----:B---3--:R-:W-:-:S04]  /*0a50*/  IMAD.SHL.U32 R12, R12, 0x4, RZ ;  /* 0x000000040c0c7824 */ /* 0x008fc800078e00ff */
[----:B----4-:R-:W3:Y:S02]  /*0a60*/  @P0 LDC R2, c[0x0][0x398] ;  /* 0x0000e600ff020b82 */ /* 0x010ee40000000800 */
[----:B------:R-:W-:Y:S01]  /*0a70*/  @!P5 IMAD.MOV R17, RZ, RZ, -R17 ;  /* 0x000000ffff11d224 */ /* 0x000fe200078e0a11 */
[----:B------:R-:W-:Y:S02]  /*0a80*/  ISETP.EQ.AND P5, PT, R12, -0x10, PT ;  /* 0xfffffff00c00780c */ /* 0x000fe40003fa2270 */
[----:B------:R-:W-:-:S03]  /*0a90*/  ISETP.NE.AND P6, PT, R4, RZ, PT ;  /* 0x000000ff0400720c */ /* 0x000fc60003fc5270 */
[----:B--2---:R-:W2:Y:S01]  /*0aa0*/  @P1 LDC R5, c[0x0][0x39c] ;  /* 0x0000e700ff051b82 */ /* 0x004ea20000000800 */
[----:B------:R-:W-:-:S07]  /*0ab0*/  ISETP.EQ.AND P1, PT, R9, 0xc, PT ;  /* 0x0000000c0900780c */ /* 0x000fce0003f22270 */
[----:B-1----:R-:W1:Y:S01]  /*0ac0*/  @P2 LDC R18, c[0x0][0x39c] ;  /* 0x0000e700ff122b82 */ /* 0x002e620000000800 */
[----:B------:R-:W-:Y:S02]  /*0ad0*/  ISETP.EQ.AND P2, PT, R12, RZ, PT ;  /* 0x000000ff0c00720c */ /* 0x000fe40003f42270 */
[----:B------:R-:W-:Y:S02]  /*0ae0*/  @!P6 LOP3.LUT R17, RZ, R4, RZ, 0x33, !PT ;  /* 0x00000004ff11e212 */ /* 0x000fe400078e33ff */
[----:B------:R-:W-:-:S03]  /*0af0*/  ISETP.EQ.AND P6, PT, R8, 0x10, PT ;  /* 0x000000100800780c */ /* 0x000fc60003fc2270 */
[----:B------:R-:W4:Y:S01]  /*0b00*/  @P5 LDC R3, c[0x0][0x390] ;  /* 0x0000e400ff035b82 */ /* 0x000f220000000800 */
[----:B------:R-:W-:-:S07]  /*0b10*/  ISETP.EQ.AND P5, PT, R12, -0xc, PT ;  /* 0xfffffff40c00780c */ /* 0x000fce0003fa2270 */
[----:B---3--:R-:W3:Y:S08]  /*0b20*/  @P1 LDC R2, c[0x0][0x39c] ;  /* 0x0000e700ff021b82 */ /* 0x008ef00000000800 */
[----:B------:R-:W0:Y:S01]  /*0b30*/  @P2 LDC R10, c[0x0][0x390] ;  /* 0x0000e400ff0a2b82 */ /* 0x000e220000000800 */
[----:B--2---:R-:W-:Y:S01]  /*0b40*/  @P6 IMAD.MOV.U32 R5, RZ, RZ, R16 ;  /* 0x000000ffff056224 */ /* 0x004fe200078e0010 */
[----:B------:R-:W-:-:S02]  /*0b50*/  ISETP.EQ.AND P6, PT, R9, 0x10, PT ;  /* 0x000000100900780c */ /* 0x000fc40003fc2270 */
[----:B-1----:R-:W-:Y:S02]  /*0b60*/  @P3 MOV R18, R16 ;  /* 0x0000001000123202 */ /* 0x002fe40000000f00 */
[C---:B------:R-:W-:Y:S02]  /*0b70*/  ISETP.EQ.AND P3, PT, R12.reuse, 0x4, PT ;  /* 0x000000040c00780c */ /* 0x040fe40003f62270 */
[----:B----4-:R-:W1:Y:S01]  /*0b80*/  @P5 LDC R3, c[0x0][0x394] ;  /* 0x0000e500ff035b82 */ /* 0x010e620000000800 */
[----:B------:R-:W-:-:S06]  /*0b90*/  ISETP.EQ.AND P5, PT, R12, -0x8, PT ;  /* 0xfffffff80c00780c */ /* 0x000fcc0003fa2270 */
[----:B---3--:R-:W-:Y:S01]  /*0ba0*/  @P6 IMAD.MOV.U32 R2, RZ, RZ, R16 ;  /* 0x000000ffff026224 */ /* 0x008fe200078e0010 */
[----:B------:R-:W-:-:S03]  /*0bb0*/  ISETP.EQ.AND P6, PT, R8, 0x14, PT ;  /* 0x000000140800780c */ /* 0x000fc60003fc2270 */
[----:B0-----:R-:W0:Y:S01]  /*0bc0*/  @P3 LDC R10, c[0x0][0x394] ;  /* 0x0000e500ff0a3b82 */ /* 0x001e220000000800 */
[----:B------:R-:W-:Y:S01]  /*0bd0*/  @P4 IMAD.MOV.U32 R18, RZ, RZ, R20 ;  /* 0x000000ffff124224 */ /* 0x000fe200078e0014 */
[----:B------:R-:W-:-:S08]  /*0be0*/  ISETP.EQ.AND P4, PT, R12, 0x8, PT ;  /* 0x000000080c00780c */ /* 0x000fd00003f82270 */
[----:B------:R-:W-:Y:S01]  /*0bf0*/  @P6 IMAD.MOV.U32 R5, RZ, RZ, R20 ;  /* 0x000000ffff056224 */ /* 0x000fe200078e0014 */
[----:B------:R-:W-:Y:S01]  /*0c00*/  ISETP.EQ.AND P6, PT, R9, 0x14, PT ;  /* 0x000000140900780c */ /* 0x000fe20003fc2270 */
[----:B-1----:R-:W1:Y:S01]  /*0c10*/  @P5 LDC R3, c[0x0][0x398] ;  /* 0x0000e600ff035b82 */ /* 0x002e620000000800 */
[----:B------:R-:W-:-:S11]  /*0c20*/  ISETP.EQ.AND P5, PT, R12, 0xc, PT ;  /* 0x0000000c0c00780c */ /* 0x000fd60003fa2270 */
[----:B------:R-:W-:Y:S01]  /*0c30*/  @P6 IMAD.MOV.U32 R2, RZ, RZ, R20 ;  /* 0x000000ffff026224 */ /* 0x000fe200078e0014 */
[----:B------:R-:W-:Y:S01]  /*0c40*/  ISETP.EQ.AND P6, PT, R12, -0x4, PT ;  /* 0xfffffffc0c00780c */ /* 0x000fe20003fc2270 */
[----:B0-----:R-:W0:-:S12]  /*0c50*/  @P4 LDC R10, c[0x0][0x398] ;  /* 0x0000e600ff0a4b82 */ /* 0x001e180000000800 */
[----:B-1----:R-:W1:Y:S01]  /*0c60*/  @P6 LDC R3, c[0x0][0x39c] ;  /* 0x0000e700ff036b82 */ /* 0x002e620000000800 */
[----:B------:R-:W-:-:S07]  /*0c70*/  ISETP.EQ.AND P6, PT, R12, 0x10, PT ;  /* 0x000000100c00780c */ /* 0x000fce0003fc2270 */
[----:B0-----:R-:W0:Y:S01]  /*0c80*/  @P5 LDC R10, c[0x0][0x39c] ;  /* 0x0000e700ff0a5b82 */ /* 0x001e220000000800 */
[----:B------:R-:W-:Y:S01]  /*0c90*/  IMAD.SHL.U32 R13, R13, 0x4, RZ ;  /* 0x000000040d0d7824 */ /* 0x000fe200078e00ff */
[----:B-1----:R-:W-:Y:S02]  /*0ca0*/  @P2 MOV R3, R16 ;  /* 0x0000001000032202 */ /* 0x002fe40000000f00 */
[----:B------:R-:W-:Y:S01]  /*0cb0*/  ISETP.EQ.AND P2, PT, R12, 0x14, PT ;  /* 0x000000140c00780c */ /* 0x000fe20003f42270 */
[----:B------:R-:W-:Y:S01]  /*0cc0*/  @P3 IMAD.MOV.U32 R3, RZ, RZ, R20 ;  /* 0x000000ffff033224 */ /* 0x000fe200078e0014 */
[C---:B------:R-:W-:Y:S01]  /*0cd0*/  ISETP.EQ.AND P3, PT, R13.reuse, -0x10, PT ;  /* 0xfffffff00d00780c */ /* 0x040fe20003f62270 */
[----:B0-----:R-:W-:Y:S01]  /*0ce0*/  @P6 IMAD.MOV.U32 R10, RZ, RZ, R16 ;  /* 0x000000ffff0a6224 */ /* 0x001fe200078e0010 */
[----:B------:R-:W-:-:S09]  /*0cf0*/  ISETP.EQ.AND P6, PT, R13, RZ, PT ;  /* 0x000000ff0d00720c */ /* 0x000fd20003fc2270 */
[----:B------:R-:W-:Y:S01]  /*0d00*/  @P2 IMAD.MOV.U32 R10, RZ, RZ, R20 ;  /* 0x000000ffff0a2224 */ /* 0x000fe200078e0014 */
[----:B------:R-:W-:Y:S01]  /*0d10*/  ISETP.EQ.AND P2, PT, R8, 0x18, PT ;  /* 0x000000180800780c */ /* 0x000fe20003f42270 */
[----:B------:R-:W0:Y:S01]  /*0d20*/  @P3 LDC R4, c[0x0][0x390] ;  /* 0x0000e400ff043b82 */ /* 0x000e220000000800 */
[----:B------:R-:W-:-:S07]  /*0d30*/  ISETP.EQ.AND P3, PT, R9, 0x18, PT ;  /* 0x000000180900780c */ /* 0x000fce0003f62270 */
[----:B------:R-:W1:Y:S04]  /*0d40*/  @P6 LDC R7, c[0x0][0x390] ;  /* 0x0000e400ff076b82 */ /* 0x000e680000000800 */
[--C-:B------:R-:W-:Y:S01]  /*0d50*/  @P2 IMAD.MOV.U32 R5, RZ, RZ, R17.reuse ;  /* 0x000000ffff052224 */ /* 0x100fe200078e0011 */
[C---:B------:R-:W-:Y:S01]  /*0d60*/  ISETP.EQ.AND P2, PT, R13.reuse, -0xc, PT ;  /* 0xfffffff40d00780c */ /* 0x040fe20003f42270 */
[----:B------:R-:W-:Y:S01]  /*0d70*/  @P0 IMAD.MOV.U32 R18, RZ, RZ, R17 ;  /* 0x000000ffff120224 */ /* 0x000fe200078e0011 */
[----:B------:R-:W-:Y:S02]  /*0d80*/  ISETP.EQ.AND P0, PT, R13, 0x4, PT ;  /* 0x000000040d00780c */ /* 0x000fe40003f02270 */
[----:B------:R-:W-:Y:S02]  /*0d90*/  @P3 MOV R2, R17 ;  /* 0x0000001100023202 */ /* 0x000fe40000000f00 */
[----:B------:R-:W-:-:S07]  /*0da0*/  ISETP.EQ.AND P3, PT, R12, 0x18, PT ;  /* 0x000000180c00780c */ /* 0x000fce0003f62270 */
[----:B0-----:R-:W0:Y:S01]  /*0db0*/  @P2 LDC R4, c[0x0][0x394] ;  /* 0x0000e500ff042b82 */ /* 0x001e220000000800 */
[----:B------:R-:W-:-:S07]  /*0dc0*/  ISETP.EQ.AND P2, PT, R13, -0x8, PT ;  /* 0xfffffff80d00780c */ /* 0x000fce0003f42270 */
[----:B-1----:R-:W1:Y:S01]  /*0dd0*/  @P0 LDC R7, c[0x0][0x394] ;  /* 0x0000e500ff070b82 */ /* 0x002e620000000800 */
[--C-:B------:R-:W-:Y:S01]  /*0de0*/  @P3 IMAD.MOV.U32 R10, RZ, RZ, R17.reuse ;  /* 0x000000ffff0a3224 */ /* 0x100fe200078e0011 */
[----:B------:R-:W-:Y:S01]  /*0df0*/  ISETP.EQ.AND P3, PT, R13, 0x8, PT ;  /* 0x000000080d00780c */ /* 0x000fe20003f62270 */
[----:B------:R-:W-:Y:S01]  /*0e00*/  @P4 IMAD.MOV.U32 R3, RZ, RZ, R17 ;  /* 0x000000ffff034224 */ /* 0x000fe200078e0011 */
[----:B------:R-:W-:-:S04]  /*0e10*/  ISETP.EQ.AND P4, PT, R8, 0x1c, PT ;  /* 0x0000001c0800780c */ /* 0x000fc80003f82270 */
[----:B0-----:R-:W0:Y:S09]  /*0e20*/  @P2 LDC R4, c[0x0][0x398] ;  /* 0x0000e600ff042b82 */ /* 0x001e320000000800 */
[--C-:B------:R-:W-:Y:S01]  /*0e30*/  @P4 IMAD.MOV.U32 R5, RZ, RZ, R0.reuse ;  /* 0x000000ffff054224 */ /* 0x100fe200078e0000 */
[C---:B------:R-:W-:Y:S01]  /*0e40*/  ISETP.EQ.AND P4, PT, R13.reuse, -0x4, PT ;  /* 0xfffffffc0d00780c */ /* 0x040fe20003f82270 */
[----:B-1----:R-:W1:Y:S01]  /*0e50*/  @P3 LDC R7, c[0x0][0x398] ;  /* 0x0000e600ff073b82 */ /* 0x002e620000000800 */
[----:B------:R-:W-:Y:S01]  /*0e60*/  ISETP.EQ.AND P2, PT, R13, 0xc, PT ;  /* 0x0000000c0d00780c */ /* 0x000fe20003f42270 */
[----:B------:R-:W-:-:S10]  /*0e70*/  @P1 IMAD.MOV.U32 R18, RZ, RZ, R0 ;  /* 0x000000ffff121224 */ /* 0x000fd400078e0000 */
[----:B0-----:R-:W0:Y:S08]  /*0e80*/  @P4 LDC R4, c[0x0][0x39c] ;  /* 0x0000e700ff044b82 */ /* 0x001e300000000800 */
[----:B-1----:R-:W1:Y:S01]  /*0e90*/  @P2 LDC R7, c[0x0][0x39c] ;  /* 0x0000e700ff072b82 */ /* 0x002e620000000800 */
[----:B------:R-:W-:Y:S02]  /*0ea0*/  ISETP.EQ.AND P1, PT, R9, 0x1c, PT ;  /* 0x0000001c0900780c */ /* 0x000fe40003f22270 */
[----:B------:R-:W-:-:S05]  /*0eb0*/  ISETP.EQ.AND P4, PT, R13, 0x10, PT ;  /* 0x000000100d00780c */ /* 0x000fca0003f82270 */
[----:B------:R-:W2:Y:S01]  /*0ec0*/  LDC.64 R8, c[0x0][0x380] ;  /* 0x0000e000ff087b82 */ /* 0x000ea20000000a00 */
[----:B0-----:R-:W-:Y:S01]  /*0ed0*/  @P6 MOV R4, R16 ;  /* 0x0000001000046202 */ /* 0x001fe20000000f00 */
[----:B------:R-:W-:Y:S01]  /*0ee0*/  @P0 IMAD.MOV.U32 R4, RZ, RZ, R20 ;  /* 0x000000ffff040224 */ /* 0x000fe200078e0014 */
[----:B------:R-:W-:-:S03]  /*0ef0*/  ISETP.EQ.AND P0, PT, R12, 0x1c, PT ;  /* 0x0000001c0c00780c */ /* 0x000fc60003f02270 */
[----:B------:R-:W-:Y:S01]  /*0f00*/  @P1 IMAD.MOV.U32 R2, RZ, RZ, R0 ;  /* 0x000000ffff021224 */ /* 0x000fe200078e0000 */
[C---:B------:R-:W-:Y:S02]  /*0f10*/  ISETP.EQ.AND P1, PT, R13.reuse, 0x14, PT ;  /* 0x000000140d00780c */ /* 0x040fe40003f22270 */
[C---:B------:R-:W-:Y:S01]  /*0f20*/  ISETP.EQ.AND P6, PT, R13.reuse, 0x18, PT ;  /* 0x000000180d00780c */ /* 0x040fe20003fc2270 */
[----:B-1----:R-:W-:Y:S01]  /*0f30*/  @P4 IMAD.MOV.U32 R7, RZ, RZ, R16 ;  /* 0x000000ffff074224 */ /* 0x002fe200078e0010 */
[----:B------:R-:W-:Y:S01]  /*0f40*/  ISETP.EQ.AND P4, PT, R13, 0x1c, PT ;  /* 0x0000001c0d00780c */ /* 0x000fe20003f82270 */
[----:B------:R-:W-:Y:S01]  /*0f50*/  IMAD R2, R5, R2, R18 ;  /* 0x0000000205027224 */ /* 0x000fe200078e0212 */
[----:B------:R-:W-:Y:S01]  /*0f60*/  @P5 MOV R3, R0 ;  /* 0x0000000000035202 */ /* 0x000fe20000000f00 */
[----:B------:R-:W-:Y:S02]  /*0f70*/  @P3 IMAD.MOV.U32 R4, RZ, RZ, R17 ;  /* 0x000000ffff043224 */ /* 0x000fe400078e0011 */
[----:B------:R-:W-:-:S04]  /*0f80*/  @P0 IMAD.MOV.U32 R10, RZ, RZ, R0 ;  /* 0x000000ffff0a0224 */ /* 0x000fc800078e0000 */
[----:B------:R-:W-:Y:S02]  /*0f90*/  @P1 IMAD.MOV.U32 R7, RZ, RZ, R20 ;  /* 0x000000ffff071224 */ /* 0x000fe400078e0014 */
[----:B------:R-:W-:Y:S02]  /*0fa0*/  @P6 IMAD.MOV.U32 R7, RZ, RZ, R17 ;  /* 0x000000ffff076224 */ /* 0x000fe400078e0011 */
[--C-:B------:R-:W-:Y:S02]  /*0fb0*/  @P2 IMAD.MOV.U32 R4, RZ, RZ, R0.reuse ;  /* 0x000000ffff042224 */ /* 0x100fe400078e0000 */
[----:B------:R-:W-:Y:S02]  /*0fc0*/  @P4 IMAD.MOV.U32 R7, RZ, RZ, R0 ;  /* 0x000000ffff074224 */ /* 0x000fe400078e0000 */
[----:B------:R-:W-:-:S04]  /*0fd0*/  IMAD R2, R2, R10, R3 ;  /* 0x0000000a02027224 */ /* 0x000fc800078e0203 */
[----:B------:R-:W-:-:S04]  /*0fe0*/  IMAD R7, R2, R7, R4 ;  /* 0x0000000702077224 */ /* 0x000fc800078e0204 */
[----:B--2---:R-:W-:-:S05]  /*0ff0*/  IMAD.WIDE R8, R7, 0x4, R8 ;  /* 0x0000000407087825 */ /* 0x004fca00078e0208 */
[----:B-----5:R-:W-:Y:S01]  /*1000*/  STG.E desc[UR4][R8.64], R6 ;  /* 0x0000000608007986 */ /* 0x020fe2000c101904 */
[----:B------:R-:W-:Y:S05]  /*1010*/  EXIT ;  /* 0x000000000000794d */ /* 0x000fea0003800000 */
.L_x_0:
[----:B------:R-:W-:-:S00]  /*1020*/  BRA `(.L_x_0) ;  /* 0xfffffffc00fc7947 */ /* 0x000fc0000383ffff */
[----:B------:R-:W-:-:S00]  /*1030*/  NOP ;  /* 0x0000000000007918 */ /* 0x000fc00000000000 */
        /* <DEDUP_REMOVED lines=12> */
.L_x_1:


//--------------------- .nv.shared.reserved.0     --------------------------
	.section	.nv.shared.reserved.0,"aw",@nobits
	.weak		__nv_reservedSMEM_offset_0_alias
	.size		__nv_reservedSMEM_offset_0_alias, 0, 64
	.other		__nv_reservedSMEM_offset_0_alias,@"STO_CUDA_RESERVED_SHARED STV_DEFAULT"
__nv_reservedSMEM_offset_0_alias:
	.zero		0
	.zero		64


//--------------------- .nv.constant0.transpose   --------------------------
	.section	.nv.constant0.transpose,"a",@progbits
	.sectionflags	@""
	.align	4
.nv.constant0.transpose:
	.zero		944


//--------------------- SYMBOLS --------------------------

	.type		.nv.reservedSmem.offset0,@object
	.size		.nv.reservedSmem.offset0,0x4
